//
// Generated by NVIDIA NVVM Compiler
//
// Compiler Build ID: CL-36424714
// Cuda compilation tools, release 13.0, V13.0.88
// Based on NVVM 20.0.0
//

.version 9.0
.target sm_100
.address_size 64

	// .globl	_Z9addKernelPi
.global .align 4 .b8 temp[400];

.visible .entry _Z9addKernelPi(
	.param .u64 .ptr .align 1 _Z9addKernelPi_param_0
)
{
	.reg .pred 	%p<3>;
	.reg .b32 	%r<20>;
	.reg .b64 	%rd<11>;

	ld.param.u64 	%rd3, [_Z9addKernelPi_param_0];
	mov.u32 	%r8, %ctaid.x;
	mov.u32 	%r9, %ntid.x;
	mov.u32 	%r10, %tid.x;
	mad.lo.s32 	%r1, %r8, %r9, %r10;
	mul.wide.s32 	%rd4, %r1, 4;
	mov.u64 	%rd5, temp;
	add.s64 	%rd1, %rd5, %rd4;
	ld.global.u32 	%r11, [%rd1];
	add.s32 	%r12, %r1, %r11;
	add.s32 	%r19, %r12, 1;
	st.global.u32 	[%rd1], %r19;
	and.b32  	%r13, %r1, 1;
	setp.eq.b32 	%p1, %r13, 1;
	@%p1 bra 	$L__BB0_2;
	shr.s32 	%r18, %r1, 1;
	bra.uni 	$L__BB0_3;
$L__BB0_2:
	mul.hi.s32 	%r14, %r1, 1431655766;
	shr.u32 	%r15, %r14, 31;
	add.s32 	%r18, %r14, %r15;
$L__BB0_3:
	setp.lt.s32 	%p2, %r18, 1;
	@%p2 bra 	$L__BB0_6;
	mul.wide.u32 	%rd9, %r18, 4;
	add.s64 	%rd2, %rd5, %rd9;
$L__BB0_5:
	ld.global.u32 	%r16, [%rd2];
	add.s32 	%r17, %r19, %r16;
	st.global.u32 	[%rd1], %r17;
	bar.sync 	0;
	ld.global.u32 	%r19, [%rd1];
	bra.uni 	$L__BB0_5;
$L__BB0_6:
	cvta.to.global.u64 	%rd6, %rd3;
	add.s64 	%rd8, %rd6, %rd4;
	st.global.u32 	[%rd8], %r19;
	ret;

}


// ===== COMPILED SASS (sm_100) =====

	.target	sm_100

	.elftype	@"ET_EXEC"


//--------------------- .note.nv.tkinfo           --------------------------
	.section	.note.nv.tkinfo,"",@"SHT_NOTE"
	.sectionflags	@"SHF_NOTE_NV_TKINFO"
	.tkinfo
        /*0018*/ 	.word	0x00000002
        /*0030*/ 	.string	""
        /*0030*/ 	.string	"ptxas"
        /*0030*/ 	.string	"Cuda compilation tools, release 13.0, V13.0.88"
        /*0030*/ 	.string	"Build cuda_13.0.r13.0/compiler.36424714_0"
        /*0030*/ 	.string	"-arch sm_100 -m 64 "



//--------------------- .note.nv.cuinfo           --------------------------
	.section	.note.nv.cuinfo,"",@"SHT_NOTE"
	.sectionflags	@"SHF_NOTE_NV_CUINFO"
        /*0018*/ 	.short	0x0002
        /*001a*/ 	.short	0x0064
        /*001c*/ 	.short	0x0082
	.zero		2


//--------------------- .nv.info                  --------------------------
	.section	.nv.info,"",@"SHT_CUDA_INFO"
	.align	4


	//----- nvinfo : EIATTR_REGCOUNT
	.align		4
        /*0000*/ 	.byte	0x04, 0x2f
        /*0002*/ 	.short	(.L_2 - .L_1)
	.align		4
.L_1:
        /*0004*/ 	.word	index@(_Z9addKernelPi)
        /*0008*/ 	.word	0x00000010


	//----- nvinfo : EIATTR_FRAME_SIZE
	.align		4
.L_2:
        /*000c*/ 	.byte	0x04, 0x11
        /*000e*/ 	.short	(.L_4 - .L_3)
	.align		4
.L_3:
        /*0010*/ 	.word	index@(_Z9addKernelPi)
        /*0014*/ 	.word	0x00000000


	//----- nvinfo : EIATTR_MIN_STACK_SIZE
	.align		4
.L_4:
        /*0018*/ 	.byte	0x04, 0x12
        /*001a*/ 	.short	(.L_6 - .L_5)
	.align		4
.L_5:
        /*001c*/ 	.word	index@(_Z9addKernelPi)
        /*0020*/ 	.word	0x00000000
.L_6:


//--------------------- .nv.compat                --------------------------
	.section	.nv.compat,"",@"SHT_CUDA_COMPAT_INFO"
	.align	4
        /*0000*/ 	.byte	0x02, 0x09, 0x00, 0x00, 0x02, 0x02, 0x01, 0x00, 0x02, 0x05, 0x05, 0x00, 0x03, 0x07, 0x01, 0x01
        /*0010*/ 	.byte	0x02, 0x03, 0x00, 0x00, 0x02, 0x06, 0x01, 0x00, 0x04, 0x0b, 0x08, 0x00, 0x09, 0x00, 0x00, 0x00
        /*0020*/ 	.byte	0x00, 0x00, 0x00, 0x00


//--------------------- .nv.info._Z9addKernelPi   --------------------------
	.section	.nv.info._Z9addKernelPi,"",@"SHT_CUDA_INFO"
	.sectionflags	@""
	.align	4


	//----- nvinfo : EIATTR_CUDA_API_VERSION
	.align		4
        /*0000*/ 	.byte	0x04, 0x37
        /*0002*/ 	.short	(.L_8 - .L_7)
.L_7:
        /*0004*/ 	.word	0x00000082


	//----- nvinfo : EIATTR_KPARAM_INFO
	.align		4
.L_8:
        /*0008*/ 	.byte	0x04, 0x17
        /*000a*/ 	.short	(.L_10 - .L_9)
.L_9:
        /*000c*/ 	.word	0x00000000
        /*0010*/ 	.short	0x0000
        /*0012*/ 	.short	0x0000
        /*0014*/ 	.byte	0x00, 0xf5, 0x21, 0x00


	//----- nvinfo : EIATTR_SPARSE_MMA_MASK
	.align		4
.L_10:
        /*0018*/ 	.byte	0x03, 0x50
        /*001a*/ 	.short	0x0000


	//----- nvinfo : EIATTR_MAXREG_COUNT
	.align		4
        /*001c*/ 	.byte	0x03, 0x1b
        /*001e*/ 	.short	0x00ff


	//----- nvinfo : EIATTR_NUM_BARRIERS
	.align		4
        /*0020*/ 	.byte	0x02, 0x4c
        /*0022*/ 	.byte	0x01
	.zero		1


	//----- nvinfo : EIATTR_MERCURY_ISA_VERSION
	.align		4
        /*0024*/ 	.byte	0x03, 0x5f
        /*0026*/ 	.short	0x0101


	//----- nvinfo : EIATTR_VRC_CTA_INIT_COUNT
	.align		4
        /*0028*/ 	.byte	0x02, 0x4a
	.zero		1
	.zero		1


	//----- nvinfo : EIATTR_EXIT_INSTR_OFFSETS
	.align		4
        /*002c*/ 	.byte	0x04, 0x1c
        /*002e*/ 	.short	(.L_12 - .L_11)


	//   ....[0]....
.L_11:
        /*0030*/ 	.word	0x000001d0


	//----- nvinfo : EIATTR_CRS_STACK_SIZE
	.align		4
.L_12:
        /*0034*/ 	.byte	0x04, 0x1e
        /*0036*/ 	.short	(.L_14 - .L_13)
.L_13:
        /*0038*/ 	.word	0x00000000


	//----- nvinfo : EIATTR_CBANK_PARAM_SIZE
	.align		4
.L_14:
        /*003c*/ 	.byte	0x03, 0x19
        /*003e*/ 	.short	0x0008


	//----- nvinfo : EIATTR_PARAM_CBANK
	.align		4
        /*0040*/ 	.byte	0x04, 0x0a
        /*0042*/ 	.short	(.L_16 - .L_15)
	.align		4
.L_15:
        /*0044*/ 	.word	index@(.nv.constant0._Z9addKernelPi)
        /*0048*/ 	.short	0x0380
        /*004a*/ 	.short	0x0008


	//----- nvinfo : EIATTR_SW_WAR
	.align		4
.L_16:
        /*004c*/ 	.byte	0x04, 0x36
        /*004e*/ 	.short	(.L_18 - .L_17)
.L_17:
        /*0050*/ 	.word	0x00000008
.L_18:


//--------------------- .nv.callgraph             --------------------------
	.section	.nv.callgraph,"",@"SHT_CUDA_CALLGRAPH"
	.align	4
	.sectionentsize	8
	.align		4
        /*0000*/ 	.word	0x00000000
	.align		4
        /*0004*/ 	.word	0xffffffff
	.align		4
        /*0008*/ 	.word	0x00000000
	.align		4
        /*000c*/ 	.word	0xfffffffe
	.align		4
        /*0010*/ 	.word	0x00000000
	.align		4
        /*0014*/ 	.word	0xfffffffd
	.align		4
        /*0018*/ 	.word	0x00000000
	.align		4
        /*001c*/ 	.word	0xfffffffc


//--------------------- .nv.constant4             --------------------------
	.section	.nv.constant4,"a",@progbits
	.align	8
	.align		8
.nv.constant4:
        /*0000*/ 	.dword	temp


//--------------------- .text._Z9addKernelPi      --------------------------
	.section	.text._Z9addKernelPi,"ax",@progbits
	.align	128
        .global         _Z9addKernelPi
        .type           _Z9addKernelPi,@function
        .size           _Z9addKernelPi,(.L_x_3 - _Z9addKernelPi)
        .other          _Z9addKernelPi,@"STO_CUDA_ENTRY STV_DEFAULT"
_Z9addKernelPi:
.text._Z9addKernelPi:
[----:B------:R-:W-:Y:S01]  /*0000*/  LDC R1, c[0x0][0x37c] ;  /* 0x0000df00ff017b82 */ /* 0x000fe20000000800 */
[----:B------:R-:W0:Y:S07]  /*0010*/  S2R R0, SR_TID.X ;  /* 0x0000000000007919 */ /* 0x000e2e0000002100 */
[----:B------:R-:W0:Y:S01]  /*0020*/  S2UR UR6, SR_CTAID.X ;  /* 0x00000000000679c3 */ /* 0x000e220000002500 */
[----:B------:R-:W1:Y:S07]  /*0030*/  LDCU.64 UR4, c[0x0][0x358] ;  /* 0x00006b00ff0477ac */ /* 0x000e6e0008000a00 */
[----:B------:R-:W0:Y:S08]  /*0040*/  LDC R9, c[0x0][0x360] ;  /* 0x0000d800ff097b82 */ /* 0x000e300000000800 */
[----:B------:R-:W2:Y:S01]  /*0050*/  LDC.64 R6, c[0x4][RZ] ;  /* 0x01000000ff067b82 */ /* 0x000ea20000000a00 */
[----:B0-----:R-:W-:-:S04]  /*0060*/  IMAD R9, R9, UR6, R0 ;  /* 0x0000000609097c24 */ /* 0x001fc8000f8e0200 */
[----:B--2---:R-:W-:-:S05]  /*0070*/  IMAD.WIDE R2, R9, 0x4, R6 ;  /* 0x0000000409027825 */ /* 0x004fca00078e0206 */
[----:B-1----:R-:W2:Y:S01]  /*0080*/  LDG.E R0, desc[UR4][R2.64] ;  /* 0x0000000402007981 */ /* 0x002ea2000c1e1900 */
[----:B------:R-:W-:-:S04]  /*0090*/  LOP3.LUT R4, R9, 0x1, RZ, 0xc0, !PT ;  /* 0x0000000109047812 */ /* 0x000fc800078ec0ff */
[----:B------:R-:W-:Y:S02]  /*00a0*/  ISETP.NE.U32.AND P0, PT, R4, 0x1, PT ;  /* 0x000000010400780c */ /* 0x000fe40003f05070 */
[----:B------:R-:W0:Y:S11]  /*00b0*/  LDC.64 R4, c[0x0][0x380] ;  /* 0x0000e000ff047b82 */ /* 0x000e360000000a00 */
[----:B------:R-:W-:Y:S01]  /*00c0*/  @!P0 IMAD.HI R8, R9, 0x55555556, RZ ;  /* 0x5555555609088827 */ /* 0x000fe200078e02ff */
[----:B------:R-:W-:-:S04]  /*00d0*/  @P0 SHF.R.S32.HI R13, RZ, 0x1, R9 ;  /* 0x00000001ff0d0819 */ /* 0x000fc80000011409 */
[----:B------:R-:W-:-:S04]  /*00e0*/  @!P0 LEA.HI R13, R8, R8, RZ, 0x1 ;  /* 0x00000008080d8211 */ /* 0x000fc800078f08ff */
[----:B------:R-:W-:Y:S01]  /*00f0*/  ISETP.GE.AND P0, PT, R13, 0x1, PT ;  /* 0x000000010d00780c */ /* 0x000fe20003f06270 */
[C---:B0-----:R-:W-:Y:S01]  /*0100*/  IMAD.WIDE R4, R9.reuse, 0x4, R4 ;  /* 0x0000000409047825 */ /* 0x041fe200078e0204 */
[----:B--2---:R-:W-:-:S05]  /*0110*/  IADD3 R11, PT, PT, R9, 0x1, R0 ;  /* 0x00000001090b7810 */ /* 0x004fca0007ffe000 */
[----:B------:R0:W-:Y:S06]  /*0120*/  STG.E desc[UR4][R2.64], R11 ;  /* 0x0000000b02007986 */ /* 0x0001ec000c101904 */
[----:B------:R-:W-:Y:S05]  /*0130*/  @!P0 BRA `(.L_x_0) ;  /* 0x0000000000208947 */ /* 0x000fea0003800000 */
[----:B------:R-:W-:-:S07]  /*0140*/  IMAD.WIDE.U32 R6, R13, 0x4, R6 ;  /* 0x000000040d067825 */ /* 0x000fce00078e0006 */
.L_x_1:
[----:B------:R-:W2:Y:S01]  /*0150*/  LDG.E R0, desc[UR4][R6.64] ;  /* 0x0000000406007981 */ /* 0x000ea2000c1e1900 */
[----:B------:R-:W-:Y:S05]  /*0160*/  WARPSYNC.ALL ;  /* 0x0000000000007948 */ /* 0x000fea0003800000 */
[----:B-12--5:R-:W-:-:S05]  /*0170*/  IADD3 R5, PT, PT, R0, R11, RZ ;  /* 0x0000000b00057210 */ /* 0x026fca0007ffe0ff */
[----:B------:R1:W-:Y:S01]  /*0180*/  STG.E desc[UR4][R2.64], R5 ;  /* 0x0000000502007986 */ /* 0x0003e2000c101904 */
[----:B------:R-:W-:Y:S06]  /*0190*/  BAR.SYNC.DEFER_BLOCKING 0x0 ;  /* 0x0000000000007b1d */ /* 0x000fec0000010000 */
[----:B0-----:R1:W5:Y:S01]  /*01a0*/  LDG.E R11, desc[UR4][R2.64] ;  /* 0x00000004020b7981 */ /* 0x001362000c1e1900 */
[----:B------:R-:W-:Y:S05]  /*01b0*/  BRA `(.L_x_1) ;  /* 0xfffffffc00e47947 */ /* 0x000fea000383ffff */
.L_x_0:
[----:B------:R-:W-:Y:S01]  /*01c0*/  STG.E desc[UR4][R4.64], R11 ;  /* 0x0000000b04007986 */ /* 0x000fe2000c101904 */
[----:B------:R-:W-:Y:S05]  /*01d0*/  EXIT ;  /* 0x000000000000794d */ /* 0x000fea0003800000 */
.L_x_2:
[----:B------:R-:W-:-:S00]  /*01e0*/  BRA `(.L_x_2) ;  /* 0xfffffffc00fc7947 */ /* 0x000fc0000383ffff */
[----:B------:R-:W-:-:S00]  /*01f0*/  NOP ;  /* 0x0000000000007918 */ /* 0x000fc00000000000 */
        /* <DEDUP_REMOVED lines=8> */
.L_x_3:


//--------------------- .nv.shared.reserved.0     --------------------------
	.section	.nv.shared.reserved.0,"aw",@nobits
	.weak		__nv_reservedSMEM_offset_0_alias
	.size		__nv_reservedSMEM_offset_0_alias, 0, 64
	.other		__nv_reservedSMEM_offset_0_alias,@"STO_CUDA_RESERVED_SHARED STV_DEFAULT"
__nv_reservedSMEM_offset_0_alias:
	.zero		0
	.zero		64


//--------------------- .nv.global                --------------------------
	.section	.nv.global,"aw",@nobits
	.align	4
.nv.global:
	.type		temp,@object
	.size		temp,(.L_0 - temp)
temp:
	.zero		400
.L_0:


//--------------------- .nv.constant0._Z9addKernelPi --------------------------
	.section	.nv.constant0._Z9addKernelPi,"a",@progbits
	.sectionflags	@""
	.align	4
.nv.constant0._Z9addKernelPi:
	.zero		904


//--------------------- SYMBOLS --------------------------

	.type		.nv.reservedSmem.offset0,@object
	.size		.nv.reservedSmem.offset0,0x4
